//
// Generated by NVIDIA NVVM Compiler
//
// Compiler Build ID: CL-36424714
// Cuda compilation tools, release 13.0, V13.0.88
// Based on NVVM 20.0.0
//

.version 9.0
.target sm_100
.address_size 64

	// .globl	propagate_errors_to_pre_spikes_kernel

.visible .entry propagate_errors_to_pre_spikes_kernel(
	.param .u64 .ptr .align 1 propagate_errors_to_pre_spikes_kernel_param_0,
	.param .u64 .ptr .align 1 propagate_errors_to_pre_spikes_kernel_param_1,
	.param .u64 .ptr .align 1 propagate_errors_to_pre_spikes_kernel_param_2,
	.param .u64 .ptr .align 1 propagate_errors_to_pre_spikes_kernel_param_3,
	.param .u64 .ptr .align 1 propagate_errors_to_pre_spikes_kernel_param_4,
	.param .u64 .ptr .align 1 propagate_errors_to_pre_spikes_kernel_param_5,
	.param .u64 .ptr .align 1 propagate_errors_to_pre_spikes_kernel_param_6,
	.param .u64 .ptr .align 1 propagate_errors_to_pre_spikes_kernel_param_7,
	.param .u64 .ptr .align 1 propagate_errors_to_pre_spikes_kernel_param_8,
	.param .u32 propagate_errors_to_pre_spikes_kernel_param_9,
	.param .f32 propagate_errors_to_pre_spikes_kernel_param_10,
	.param .f32 propagate_errors_to_pre_spikes_kernel_param_11
)
{
	.reg .pred 	%p<6>;
	.reg .b32 	%r<19>;
	.reg .b32 	%f<36>;
	.reg .b64 	%rd<38>;

	ld.param.u64 	%rd12, [propagate_errors_to_pre_spikes_kernel_param_1];
	ld.param.u64 	%rd13, [propagate_errors_to_pre_spikes_kernel_param_2];
	ld.param.u64 	%rd19, [propagate_errors_to_pre_spikes_kernel_param_3];
	ld.param.u64 	%rd14, [propagate_errors_to_pre_spikes_kernel_param_4];
	ld.param.u64 	%rd15, [propagate_errors_to_pre_spikes_kernel_param_5];
	ld.param.u64 	%rd16, [propagate_errors_to_pre_spikes_kernel_param_6];
	ld.param.u64 	%rd17, [propagate_errors_to_pre_spikes_kernel_param_7];
	ld.param.u64 	%rd18, [propagate_errors_to_pre_spikes_kernel_param_8];
	ld.param.u32 	%r7, [propagate_errors_to_pre_spikes_kernel_param_9];
	ld.param.f32 	%f11, [propagate_errors_to_pre_spikes_kernel_param_10];
	ld.param.f32 	%f12, [propagate_errors_to_pre_spikes_kernel_param_11];
	cvta.to.global.u64 	%rd20, %rd19;
	mov.u32 	%r1, %tid.x;
	mov.u32 	%r2, %ctaid.x;
	mov.u32 	%r8, %ctaid.y;
	mov.u32 	%r3, %nctaid.x;
	mov.u32 	%r9, %nctaid.y;
	mad.lo.s32 	%r10, %r1, %r3, %r2;
	mad.lo.s32 	%r4, %r10, %r9, %r8;
	mul.wide.u32 	%rd21, %r4, 4;
	add.s64 	%rd22, %rd20, %rd21;
	ld.global.f32 	%f1, [%rd22];
	abs.f32 	%f13, %f1;
	setp.eq.f32 	%p1, %f13, 0f7F800000;
	@%p1 bra 	$L__BB0_8;
	cvta.to.global.u64 	%rd1, %rd13;
	cvta.to.global.u64 	%rd23, %rd16;
	cvta.to.global.u64 	%rd24, %rd14;
	cvta.to.global.u64 	%rd25, %rd15;
	cvta.to.global.u64 	%rd26, %rd18;
	cvta.to.global.u64 	%rd2, %rd17;
	mov.u32 	%r11, %nctaid.z;
	mov.u32 	%r12, %ctaid.z;
	add.s64 	%rd3, %rd24, %rd21;
	add.s64 	%rd4, %rd25, %rd21;
	mad.lo.s32 	%r13, %r4, %r11, %r12;
	mul.wide.u32 	%rd28, %r13, 4;
	add.s64 	%rd5, %rd26, %rd28;
	mad.lo.s32 	%r14, %r1, %r11, %r12;
	mul.lo.s32 	%r15, %r7, %r14;
	cvt.s64.s32 	%rd6, %r15;
	mad.lo.s32 	%r16, %r12, %r3, %r2;
	mul.wide.u32 	%rd29, %r16, 4;
	add.s64 	%rd7, %rd23, %rd29;
	setp.lt.s32 	%p2, %r7, 1;
	mov.f32 	%f34, 0f00000000;
	mov.f32 	%f35, %f34;
	@%p2 bra 	$L__BB0_7;
	ld.param.u64 	%rd37, [propagate_errors_to_pre_spikes_kernel_param_0];
	cvta.to.global.u64 	%rd8, %rd37;
	cvta.to.global.u64 	%rd9, %rd12;
	mov.f32 	%f35, 0f00000000;
	mov.b32 	%r18, 0;
	mov.f32 	%f34, %f35;
$L__BB0_3:
	cvt.u64.u32 	%rd30, %r18;
	add.s64 	%rd10, %rd30, %rd6;
	shl.b64 	%rd31, %rd10, 2;
	add.s64 	%rd32, %rd1, %rd31;
	ld.global.f32 	%f4, [%rd32];
	abs.f32 	%f16, %f4;
	setp.eq.f32 	%p3, %f16, 0f7F800000;
	@%p3 bra 	$L__BB0_7;
	setp.le.f32 	%p4, %f4, %f1;
	@%p4 bra 	$L__BB0_6;
	add.s64 	%rd34, %rd2, %rd31;
	ld.global.f32 	%f17, [%rd34];
	add.s64 	%rd35, %rd8, %rd31;
	ld.global.f32 	%f18, [%rd35];
	fma.rn.f32 	%f34, %f17, %f18, %f34;
	add.s64 	%rd36, %rd9, %rd31;
	ld.global.f32 	%f19, [%rd36];
	fma.rn.f32 	%f35, %f17, %f19, %f35;
$L__BB0_6:
	add.s32 	%r18, %r18, 1;
	setp.ne.s32 	%p5, %r18, %r7;
	@%p5 bra 	$L__BB0_3;
$L__BB0_7:
	ld.global.f32 	%f20, [%rd7];
	ld.global.f32 	%f21, [%rd3];
	mul.f32 	%f22, %f34, %f21;
	div.rn.f32 	%f23, %f22, %f11;
	ld.global.f32 	%f24, [%rd4];
	mul.f32 	%f25, %f35, %f24;
	div.rn.f32 	%f26, %f25, %f12;
	sub.f32 	%f27, %f23, %f26;
	ld.global.f32 	%f28, [%rd5];
	fma.rn.f32 	%f29, %f20, %f27, %f28;
	st.global.f32 	[%rd5], %f29;
$L__BB0_8:
	ret;

}


// ===== COMPILED SASS (sm_100) =====

	.target	sm_100

	.elftype	@"ET_EXEC"


//--------------------- .note.nv.tkinfo           --------------------------
	.section	.note.nv.tkinfo,"",@"SHT_NOTE"
	.sectionflags	@"SHF_NOTE_NV_TKINFO"
	.tkinfo
        /*0018*/ 	.word	0x00000002
        /*0030*/ 	.string	""
        /*0030*/ 	.string	"ptxas"
        /*0030*/ 	.string	"Cuda compilation tools, release 13.0, V13.0.88"
        /*0030*/ 	.string	"Build cuda_13.0.r13.0/compiler.36424714_0"
        /*0030*/ 	.string	"-arch sm_100 -m 64 "



//--------------------- .note.nv.cuinfo           --------------------------
	.section	.note.nv.cuinfo,"",@"SHT_NOTE"
	.sectionflags	@"SHF_NOTE_NV_CUINFO"
        /*0018*/ 	.short	0x0002
        /*001a*/ 	.short	0x0064
        /*001c*/ 	.short	0x0082
	.zero		2


//--------------------- .nv.info                  --------------------------
	.section	.nv.info,"",@"SHT_CUDA_INFO"
	.align	4


	//----- nvinfo : EIATTR_REGCOUNT
	.align		4
        /*0000*/ 	.byte	0x04, 0x2f
        /*0002*/ 	.short	(.L_1 - .L_0)
	.align		4
.L_0:
        /*0004*/ 	.word	index@(propagate_errors_to_pre_spikes_kernel)
        /*0008*/ 	.word	0x00000017


	//----- nvinfo : EIATTR_FRAME_SIZE
	.align		4
.L_1:
        /*000c*/ 	.byte	0x04, 0x11
        /*000e*/ 	.short	(.L_3 - .L_2)
	.align		4
.L_2:
        /*0010*/ 	.word	index@($__internal_0_$__cuda_sm3x_div_rn_noftz_f32_slowpath)
        /*0014*/ 	.word	0x00000000


	//----- nvinfo : EIATTR_FRAME_SIZE
	.align		4
.L_3:
        /*0018*/ 	.byte	0x04, 0x11
        /*001a*/ 	.short	(.L_5 - .L_4)
	.align		4
.L_4:
        /*001c*/ 	.word	index@(propagate_errors_to_pre_spikes_kernel)
        /*0020*/ 	.word	0x00000000


	//----- nvinfo : EIATTR_MIN_STACK_SIZE
	.align		4
.L_5:
        /*0024*/ 	.byte	0x04, 0x12
        /*0026*/ 	.short	(.L_7 - .L_6)
	.align		4
.L_6:
        /*0028*/ 	.word	index@(propagate_errors_to_pre_spikes_kernel)
        /*002c*/ 	.word	0x00000000
.L_7:


//--------------------- .nv.compat                --------------------------
	.section	.nv.compat,"",@"SHT_CUDA_COMPAT_INFO"
	.align	4
        /*0000*/ 	.byte	0x02, 0x09, 0x00, 0x00, 0x02, 0x02, 0x01, 0x00, 0x02, 0x05, 0x05, 0x00, 0x03, 0x07, 0x01, 0x01
        /*0010*/ 	.byte	0x02, 0x03, 0x00, 0x00, 0x02, 0x06, 0x01, 0x00, 0x04, 0x0b, 0x08, 0x00, 0x01, 0x00, 0x00, 0x00
        /*0020*/ 	.byte	0x00, 0x00, 0x00, 0x00


//--------------------- .nv.info.propagate_errors_to_pre_spikes_kernel --------------------------
	.section	.nv.info.propagate_errors_to_pre_spikes_kernel,"",@"SHT_CUDA_INFO"
	.sectionflags	@""
	.align	4


	//----- nvinfo : EIATTR_CUDA_API_VERSION
	.align		4
        /*0000*/ 	.byte	0x04, 0x37
        /*0002*/ 	.short	(.L_9 - .L_8)
.L_8:
        /*0004*/ 	.word	0x00000082


	//----- nvinfo : EIATTR_KPARAM_INFO
	.align		4
.L_9:
        /*0008*/ 	.byte	0x04, 0x17
        /*000a*/ 	.short	(.L_11 - .L_10)
.L_10:
        /*000c*/ 	.word	0x00000000
        /*0010*/ 	.short	0x000b
        /*0012*/ 	.short	0x0050
        /*0014*/ 	.byte	0x00, 0xf0, 0x11, 0x00


	//----- nvinfo : EIATTR_KPARAM_INFO
	.align		4
.L_11:
        /*0018*/ 	.byte	0x04, 0x17
        /*001a*/ 	.short	(.L_13 - .L_12)
.L_12:
        /*001c*/ 	.word	0x00000000
        /*0020*/ 	.short	0x000a
        /*0022*/ 	.short	0x004c
        /*0024*/ 	.byte	0x00, 0xf0, 0x11, 0x00


	//----- nvinfo : EIATTR_KPARAM_INFO
	.align		4
.L_13:
        /*0028*/ 	.byte	0x04, 0x17
        /*002a*/ 	.short	(.L_15 - .L_14)
.L_14:
        /*002c*/ 	.word	0x00000000
        /*0030*/ 	.short	0x0009
        /*0032*/ 	.short	0x0048
        /*0034*/ 	.byte	0x00, 0xf0, 0x11, 0x00


	//----- nvinfo : EIATTR_KPARAM_INFO
	.align		4
.L_15:
        /*0038*/ 	.byte	0x04, 0x17
        /*003a*/ 	.short	(.L_17 - .L_16)
.L_16:
        /*003c*/ 	.word	0x00000000
        /*0040*/ 	.short	0x0008
        /*0042*/ 	.short	0x0040
        /*0044*/ 	.byte	0x00, 0xf5, 0x21, 0x00


	//----- nvinfo : EIATTR_KPARAM_INFO
	.align		4
.L_17:
        /*0048*/ 	.byte	0x04, 0x17
        /*004a*/ 	.short	(.L_19 - .L_18)
.L_18:
        /*004c*/ 	.word	0x00000000
        /*0050*/ 	.short	0x0007
        /*0052*/ 	.short	0x0038
        /*0054*/ 	.byte	0x00, 0xf5, 0x21, 0x00


	//----- nvinfo : EIATTR_KPARAM_INFO
	.align		4
.L_19:
        /*0058*/ 	.byte	0x04, 0x17
        /*005a*/ 	.short	(.L_21 - .L_20)
.L_20:
        /*005c*/ 	.word	0x00000000
        /*0060*/ 	.short	0x0006
        /*0062*/ 	.short	0x0030
        /*0064*/ 	.byte	0x00, 0xf5, 0x21, 0x00


	//----- nvinfo : EIATTR_KPARAM_INFO
	.align		4
.L_21:
        /*0068*/ 	.byte	0x04, 0x17
        /*006a*/ 	.short	(.L_23 - .L_22)
.L_22:
        /*006c*/ 	.word	0x00000000
        /*0070*/ 	.short	0x0005
        /*0072*/ 	.short	0x0028
        /*0074*/ 	.byte	0x00, 0xf5, 0x21, 0x00


	//----- nvinfo : EIATTR_KPARAM_INFO
	.align		4
.L_23:
        /*0078*/ 	.byte	0x04, 0x17
        /*007a*/ 	.short	(.L_25 - .L_24)
.L_24:
        /*007c*/ 	.word	0x00000000
        /*0080*/ 	.short	0x0004
        /*0082*/ 	.short	0x0020
        /*0084*/ 	.byte	0x00, 0xf5, 0x21, 0x00


	//----- nvinfo : EIATTR_KPARAM_INFO
	.align		4
.L_25:
        /*0088*/ 	.byte	0x04, 0x17
        /*008a*/ 	.short	(.L_27 - .L_26)
.L_26:
        /*008c*/ 	.word	0x00000000
        /*0090*/ 	.short	0x0003
        /*0092*/ 	.short	0x0018
        /*0094*/ 	.byte	0x00, 0xf5, 0x21, 0x00


	//----- nvinfo : EIATTR_KPARAM_INFO
	.align		4
.L_27:
        /*0098*/ 	.byte	0x04, 0x17
        /*009a*/ 	.short	(.L_29 - .L_28)
.L_28:
        /*009c*/ 	.word	0x00000000
        /*00a0*/ 	.short	0x0002
        /*00a2*/ 	.short	0x0010
        /*00a4*/ 	.byte	0x00, 0xf5, 0x21, 0x00


	//----- nvinfo : EIATTR_KPARAM_INFO
	.align		4
.L_29:
        /*00a8*/ 	.byte	0x04, 0x17
        /*00aa*/ 	.short	(.L_31 - .L_30)
.L_30:
        /*00ac*/ 	.word	0x00000000
        /*00b0*/ 	.short	0x0001
        /*00b2*/ 	.short	0x0008
        /*00b4*/ 	.byte	0x00, 0xf5, 0x21, 0x00


	//----- nvinfo : EIATTR_KPARAM_INFO
	.align		4
.L_31:
        /*00b8*/ 	.byte	0x04, 0x17
        /*00ba*/ 	.short	(.L_33 - .L_32)
.L_32:
        /*00bc*/ 	.word	0x00000000
        /*00c0*/ 	.short	0x0000
        /*00c2*/ 	.short	0x0000
        /*00c4*/ 	.byte	0x00, 0xf5, 0x21, 0x00


	//----- nvinfo : EIATTR_SPARSE_MMA_MASK
	.align		4
.L_33:
        /*00c8*/ 	.byte	0x03, 0x50
        /*00ca*/ 	.short	0x0000


	//----- nvinfo : EIATTR_MAXREG_COUNT
	.align		4
        /*00cc*/ 	.byte	0x03, 0x1b
        /*00ce*/ 	.short	0x00ff


	//----- nvinfo : EIATTR_MERCURY_ISA_VERSION
	.align		4
        /*00d0*/ 	.byte	0x03, 0x5f
        /*00d2*/ 	.short	0x0101


	//----- nvinfo : EIATTR_VRC_CTA_INIT_COUNT
	.align		4
        /*00d4*/ 	.byte	0x02, 0x4a
	.zero		1
	.zero		1


	//----- nvinfo : EIATTR_EXIT_INSTR_OFFSETS
	.align		4
        /*00d8*/ 	.byte	0x04, 0x1c
        /*00da*/ 	.short	(.L_35 - .L_34)


	//   ....[0]....
.L_34:
        /*00dc*/ 	.word	0x000000d0


	//   ....[1]....
        /*00e0*/ 	.word	0x000006c0


	//----- nvinfo : EIATTR_CRS_STACK_SIZE
	.align		4
.L_35:
        /*00e4*/ 	.byte	0x04, 0x1e
        /*00e6*/ 	.short	(.L_37 - .L_36)
.L_36:
        /*00e8*/ 	.word	0x00000000


	//----- nvinfo : EIATTR_CBANK_PARAM_SIZE
	.align		4
.L_37:
        /*00ec*/ 	.byte	0x03, 0x19
        /*00ee*/ 	.short	0x0054


	//----- nvinfo : EIATTR_PARAM_CBANK
	.align		4
        /*00f0*/ 	.byte	0x04, 0x0a
        /*00f2*/ 	.short	(.L_39 - .L_38)
	.align		4
.L_38:
        /*00f4*/ 	.word	index@(.nv.constant0.propagate_errors_to_pre_spikes_kernel)
        /*00f8*/ 	.short	0x0380
        /*00fa*/ 	.short	0x0054


	//----- nvinfo : EIATTR_SW_WAR
	.align		4
.L_39:
        /*00fc*/ 	.byte	0x04, 0x36
        /*00fe*/ 	.short	(.L_41 - .L_40)
.L_40:
        /*0100*/ 	.word	0x00000008
.L_41:


//--------------------- .nv.callgraph             --------------------------
	.section	.nv.callgraph,"",@"SHT_CUDA_CALLGRAPH"
	.align	4
	.sectionentsize	8
	.align		4
        /*0000*/ 	.word	0x00000000
	.align		4
        /*0004*/ 	.word	0xffffffff
	.align		4
        /*0008*/ 	.word	0x00000000
	.align		4
        /*000c*/ 	.word	0xfffffffe
	.align		4
        /*0010*/ 	.word	0x00000000
	.align		4
        /*0014*/ 	.word	0xfffffffd
	.align		4
        /*0018*/ 	.word	0x00000000
	.align		4
        /*001c*/ 	.word	0xfffffffc


//--------------------- .text.propagate_errors_to_pre_spikes_kernel --------------------------
	.section	.text.propagate_errors_to_pre_spikes_kernel,"ax",@progbits
	.align	128
        .global         propagate_errors_to_pre_spikes_kernel
        .type           propagate_errors_to_pre_spikes_kernel,@function
        .size           propagate_errors_to_pre_spikes_kernel,(.L_x_21 - propagate_errors_to_pre_spikes_kernel)
        .other          propagate_errors_to_pre_spikes_kernel,@"STO_CUDA_ENTRY STV_DEFAULT"
propagate_errors_to_pre_spikes_kernel:
.text.propagate_errors_to_pre_spikes_kernel:
[----:B------:R-:W-:Y:S01]  /*0000*/  LDC R1, c[0x0][0x37c] ;  /* 0x0000df00ff017b82 */ /* 0x000fe20000000800 */
[----:B------:R-:W0:Y:S07]  /*0010*/  S2R R12, SR_TID.X ;  /* 0x00000000000c7919 */ /* 0x000e2e0000002100 */
[----:B------:R-:W0:Y:S01]  /*0020*/  S2UR UR6, SR_CTAID.X ;  /* 0x00000000000679c3 */ /* 0x000e220000002500 */
[----:B------:R-:W1:Y:S07]  /*0030*/  LDCU.64 UR4, c[0x0][0x358] ;  /* 0x00006b00ff0477ac */ /* 0x000e6e0008000a00 */
[----:B------:R-:W0:Y:S08]  /*0040*/  LDC R15, c[0x0][0x370] ;  /* 0x0000dc00ff0f7b82 */ /* 0x000e300000000800 */
[----:B------:R-:W2:Y:S08]  /*0050*/  S2UR UR7, SR_CTAID.Y ;  /* 0x00000000000779c3 */ /* 0x000eb00000002600 */
[----:B------:R-:W2:Y:S08]  /*0060*/  LDC R13, c[0x0][0x374] ;  /* 0x0000dd00ff0d7b82 */ /* 0x000eb00000000800 */
[----:B------:R-:W3:Y:S01]  /*0070*/  LDC.64 R2, c[0x0][0x398] ;  /* 0x0000e600ff027b82 */ /* 0x000ee20000000a00 */
[----:B0-----:R-:W-:-:S04]  /*0080*/  IMAD R0, R12, R15, UR6 ;  /* 0x000000060c007e24 */ /* 0x001fc8000f8e020f */
[----:B--2---:R-:W-:-:S04]  /*0090*/  IMAD R13, R0, R13, UR7 ;  /* 0x00000007000d7e24 */ /* 0x004fc8000f8e020d */
[----:B---3--:R-:W-:-:S05]  /*00a0*/  IMAD.WIDE.U32 R2, R13, 0x4, R2 ;  /* 0x000000040d027825 */ /* 0x008fca00078e0002 */
[----:B-1----:R-:W2:Y:S02]  /*00b0*/  LDG.E R0, desc[UR4][R2.64] ;  /* 0x0000000402007981 */ /* 0x002ea4000c1e1900 */
[----:B--2---:R-:W-:-:S13]  /*00c0*/  FSETP.NEU.AND P0, PT, |R0|, +INF , PT ;  /* 0x7f8000000000780b */ /* 0x004fda0003f0d200 */
[----:B------:R-:W-:Y:S05]  /*00d0*/  @!P0 EXIT ;  /* 0x000000000000894d */ /* 0x000fea0003800000 */
[----:B------:R-:W0:Y:S01]  /*00e0*/  S2R R2, SR_CTAID.Z ;  /* 0x0000000000027919 */ /* 0x000e220000002700 */
[----:B------:R-:W1:Y:S01]  /*00f0*/  LDCU UR8, c[0x0][0x3c8] ;  /* 0x00007900ff0877ac */ /* 0x000e620008000800 */
[----:B------:R-:W2:Y:S01]  /*0100*/  LDC.64 R4, c[0x0][0x3c0] ;  /* 0x0000f000ff047b82 */ /* 0x000ea20000000a00 */
[----:B------:R-:W0:Y:S07]  /*0110*/  LDCU UR7, c[0x0][0x378] ;  /* 0x00006f00ff0777ac */ /* 0x000e2e0008000800 */
[----:B------:R-:W3:Y:S08]  /*0120*/  LDC.64 R8, c[0x0][0x3a0] ;  /* 0x0000e800ff087b82 */ /* 0x000ef00000000a00 */
[----:B------:R-:W4:Y:S01]  /*0130*/  LDC.64 R6, c[0x0][0x3a8] ;  /* 0x0000ea00ff067b82 */ /* 0x000f220000000a00 */
[----:B-1----:R-:W-:-:S07]  /*0140*/  UISETP.GE.AND UP0, UPT, UR8, 0x1, UPT ;  /* 0x000000010800788c */ /* 0x002fce000bf06270 */
[----:B------:R-:W1:Y:S01]  /*0150*/  LDC.64 R10, c[0x0][0x3b0] ;  /* 0x0000ec00ff0a7b82 */ /* 0x000e620000000a00 */
[--C-:B0-----:R-:W-:Y:S02]  /*0160*/  IMAD R3, R13, UR7, R2.reuse ;  /* 0x000000070d037c24 */ /* 0x101fe4000f8e0202 */
[----:B------:R-:W-:Y:S02]  /*0170*/  IMAD R12, R12, UR7, R2 ;  /* 0x000000070c0c7c24 */ /* 0x000fe4000f8e0202 */
[----:B------:R-:W-:Y:S02]  /*0180*/  IMAD R15, R15, R2, UR6 ;  /* 0x000000060f0f7e24 */ /* 0x000fe4000f8e0202 */
[----:B--2---:R-:W-:Y:S01]  /*0190*/  IMAD.WIDE.U32 R4, R3, 0x4, R4 ;  /* 0x0000000403047825 */ /* 0x004fe200078e0004 */
[----:B------:R-:W-:-:S03]  /*01a0*/  CS2R R2, SRZ ;  /* 0x0000000000027805 */ /* 0x000fc6000001ff00 */
[----:B---3--:R-:W-:-:S04]  /*01b0*/  IMAD.WIDE.U32 R8, R13, 0x4, R8 ;  /* 0x000000040d087825 */ /* 0x008fc800078e0008 */
[----:B----4-:R-:W-:-:S04]  /*01c0*/  IMAD.WIDE.U32 R6, R13, 0x4, R6 ;  /* 0x000000040d067825 */ /* 0x010fc800078e0006 */
[----:B-1----:R-:W-:-:S04]  /*01d0*/  IMAD.WIDE.U32 R10, R15, 0x4, R10 ;  /* 0x000000040f0a7825 */ /* 0x002fc800078e000a */
[----:B------:R-:W-:Y:S01]  /*01e0*/  IMAD R18, R12, UR8, RZ ;  /* 0x000000080c127c24 */ /* 0x000fe2000f8e02ff */
[----:B------:R-:W-:Y:S06]  /*01f0*/  BRA.U !UP0, `(.L_x_0) ;  /* 0x00000001088c7547 */ /* 0x000fec000b800000 */
[----:B------:R-:W-:Y:S01]  /*0200*/  BSSY.RECONVERGENT B0, `(.L_x_0) ;  /* 0x0000022000007945 */ /* 0x000fe20003800200 */
[----:B------:R-:W-:Y:S01]  /*0210*/  CS2R R2, SRZ ;  /* 0x0000000000027805 */ /* 0x000fe2000001ff00 */
[----:B------:R-:W-:Y:S01]  /*0220*/  IMAD.MOV.U32 R19, RZ, RZ, RZ ;  /* 0x000000ffff137224 */ /* 0x000fe200078e00ff */
[----:B------:R-:W0:Y:S01]  /*0230*/  LDCU UR10, c[0x0][0x3c8] ;  /* 0x00007900ff0a77ac */ /* 0x000e220008000800 */
[----:B------:R-:W1:Y:S01]  /*0240*/  LDCU.64 UR6, c[0x0][0x390] ;  /* 0x00007200ff0677ac */ /* 0x000e620008000a00 */
[----:B------:R-:W2:Y:S01]  /*0250*/  LDCU.64 UR8, c[0x0][0x3b8] ;  /* 0x00007700ff0877ac */ /* 0x000ea20008000a00 */
[----:B------:R-:W3:Y:S03]  /*0260*/  LDCU.128 UR12, c[0x0][0x380] ;  /* 0x00007000ff0c77ac */ /* 0x000ee60008000c00 */
.L_x_4:
[----:B------:R-:W-:-:S04]  /*0270*/  IADD3 R12, P0, PT, R18, R19, RZ ;  /* 0x00000013120c7210 */ /* 0x000fc80007f1e0ff */
[----:B------:R-:W-:Y:S01]  /*0280*/  LEA.HI.X.SX32 R13, R18, RZ, 0x1, P0 ;  /* 0x000000ff120d7211 */ /* 0x000fe200000f0eff */
[----:B------:R-:W-:-:S03]  /*0290*/  IMAD.SHL.U32 R15, R12, 0x4, RZ ;  /* 0x000000040c0f7824 */ /* 0x000fc600078e00ff */
[----:B------:R-:W-:Y:S02]  /*02a0*/  SHF.L.U64.HI R20, R12, 0x2, R13 ;  /* 0x000000020c147819 */ /* 0x000fe4000001020d */
[----:B-1----:R-:W-:-:S04]  /*02b0*/  IADD3 R12, P0, PT, R15, UR6, RZ ;  /* 0x000000060f0c7c10 */ /* 0x002fc8000ff1e0ff */
[----:B------:R-:W-:-:S06]  /*02c0*/  IADD3.X R13, PT, PT, R20, UR7, RZ, P0, !PT ;  /* 0x00000007140d7c10 */ /* 0x000fcc00087fe4ff */
[----:B------:R-:W4:Y:S02]  /*02d0*/  LDG.E R13, desc[UR4][R12.64] ;  /* 0x000000040c0d7981 */ /* 0x000f24000c1e1900 */
[----:B----4-:R-:W-:-:S13]  /*02e0*/  FSETP.NEU.AND P0, PT, |R13|, +INF , PT ;  /* 0x7f8000000d00780b */ /* 0x010fda0003f0d200 */
[----:B------:R-:W-:Y:S05]  /*02f0*/  @!P0 BRA `(.L_x_1) ;  /* 0x0000000000488947 */ /* 0x000fea0003800000 */
[----:B------:R-:W-:Y:S01]  /*0300*/  FSETP.GTU.AND P0, PT, R13, R0, PT ;  /* 0x000000000d00720b */ /* 0x000fe20003f0c000 */
[----:B------:R-:W-:-:S12]  /*0310*/  BSSY.RECONVERGENT B1, `(.L_x_2) ;  /* 0x000000d000017945 */ /* 0x000fd80003800200 */
[----:B------:R-:W-:Y:S05]  /*0320*/  @!P0 BRA `(.L_x_3) ;  /* 0x00000000002c8947 */ /* 0x000fea0003800000 */
[C---:B---3--:R-:W-:Y:S02]  /*0330*/  IADD3 R12, P2, PT, R15.reuse, UR14, RZ ;  /* 0x0000000e0f0c7c10 */ /* 0x048fe4000ff5e0ff */
[C---:B--2---:R-:W-:Y:S02]  /*0340*/  IADD3 R16, P0, PT, R15.reuse, UR8, RZ ;  /* 0x000000080f107c10 */ /* 0x044fe4000ff1e0ff */
[----:B------:R-:W-:Y:S02]  /*0350*/  IADD3 R14, P1, PT, R15, UR12, RZ ;  /* 0x0000000c0f0e7c10 */ /* 0x000fe4000ff3e0ff */
[C---:B------:R-:W-:Y:S02]  /*0360*/  IADD3.X R13, PT, PT, R20.reuse, UR15, RZ, P2, !PT ;  /* 0x0000000f140d7c10 */ /* 0x040fe400097fe4ff */
[C---:B------:R-:W-:Y:S02]  /*0370*/  IADD3.X R17, PT, PT, R20.reuse, UR9, RZ, P0, !PT ;  /* 0x0000000914117c10 */ /* 0x040fe400087fe4ff */
[----:B------:R-:W-:-:S02]  /*0380*/  IADD3.X R15, PT, PT, R20, UR13, RZ, P1, !PT ;  /* 0x0000000d140f7c10 */ /* 0x000fc40008ffe4ff */
[----:B------:R-:W2:Y:S04]  /*0390*/  LDG.E R13, desc[UR4][R12.64] ;  /* 0x000000040c0d7981 */ /* 0x000ea8000c1e1900 */
[----:B------:R-:W2:Y:S04]  /*03a0*/  LDG.E R16, desc[UR4][R16.64] ;  /* 0x0000000410107981 */ /* 0x000ea8000c1e1900 */
[----:B------:R-:W3:Y:S01]  /*03b0*/  LDG.E R14, desc[UR4][R14.64] ;  /* 0x000000040e0e7981 */ /* 0x000ee2000c1e1900 */
[C---:B--2---:R-:W-:Y:S01]  /*03c0*/  FFMA R2, R16.reuse, R13, R2 ;  /* 0x0000000d10027223 */ /* 0x044fe20000000002 */
[----:B---3--:R-:W-:-:S07]  /*03d0*/  FFMA R3, R16, R14, R3 ;  /* 0x0000000e10037223 */ /* 0x008fce0000000003 */
.L_x_3:
[----:B0-23--:R-:W-:Y:S05]  /*03e0*/  BSYNC.RECONVERGENT B1 ;  /* 0x0000000000017941 */ /* 0x00dfea0003800200 */
.L_x_2:
[----:B------:R-:W-:-:S05]  /*03f0*/  VIADD R19, R19, 0x1 ;  /* 0x0000000113137836 */ /* 0x000fca0000000000 */
[----:B------:R-:W-:-:S13]  /*0400*/  ISETP.NE.AND P0, PT, R19, UR10, PT ;  /* 0x0000000a13007c0c */ /* 0x000fda000bf05270 */
[----:B------:R-:W-:Y:S05]  /*0410*/  @P0 BRA `(.L_x_4) ;  /* 0xfffffffc00940947 */ /* 0x000fea000383ffff */
.L_x_1:
[----:B0-23--:R-:W-:Y:S05]  /*0420*/  BSYNC.RECONVERGENT B0 ;  /* 0x0000000000007941 */ /* 0x00dfea0003800200 */
.L_x_0:
[----:B------:R-:W2:Y:S01]  /*0430*/  LDG.E R0, desc[UR4][R8.64] ;  /* 0x0000000408007981 */ /* 0x000ea2000c1e1900 */
[----:B------:R-:W0:Y:S03]  /*0440*/  LDC R15, c[0x0][0x3cc] ;  /* 0x0000f300ff0f7b82 */ /* 0x000e260000000800 */
[----:B------:R1:W5:Y:S01]  /*0450*/  LDG.E R10, desc[UR4][R10.64] ;  /* 0x000000040a0a7981 */ /* 0x000362000c1e1900 */
[----:B------:R-:W-:Y:S01]  /*0460*/  BSSY.RECONVERGENT B0, `(.L_x_5) ;  /* 0x000000f000007945 */ /* 0x000fe20003800200 */
[----:B0-----:R-:W0:Y:S02]  /*0470*/  MUFU.RCP R12, R15 ;  /* 0x0000000f000c7308 */ /* 0x001e240000001000 */
[----:B0-----:R-:W-:-:S04]  /*0480*/  FFMA R13, R12, -R15, 1 ;  /* 0x3f8000000c0d7423 */ /* 0x001fc8000000080f */
[----:B------:R-:W-:Y:S01]  /*0490*/  FFMA R13, R12, R13, R12 ;  /* 0x0000000d0c0d7223 */ /* 0x000fe2000000000c */
[----:B--2---:R-:W-:-:S04]  /*04a0*/  FMUL R0, R0, R3 ;  /* 0x0000000300007220 */ /* 0x004fc80000400000 */
[----:B------:R-:W0:Y:S01]  /*04b0*/  FCHK P0, R0, R15 ;  /* 0x0000000f00007302 */ /* 0x000e220000000000 */
[----:B------:R-:W-:-:S04]  /*04c0*/  FFMA R12, R0, R13, RZ ;  /* 0x0000000d000c7223 */ /* 0x000fc800000000ff */
[----:B------:R-:W-:-:S04]  /*04d0*/  FFMA R3, R12, -R15, R0 ;  /* 0x8000000f0c037223 */ /* 0x000fc80000000000 */
[----:B------:R-:W-:Y:S01]  /*04e0*/  FFMA R12, R13, R3, R12 ;  /* 0x000000030d0c7223 */ /* 0x000fe2000000000c */
[----:B01----:R-:W-:Y:S06]  /*04f0*/  @!P0 BRA `(.L_x_6) ;  /* 0x0000000000148947 */ /* 0x003fec0003800000 */
[----:B------:R-:W0:Y:S01]  /*0500*/  LDCU UR6, c[0x0][0x3cc] ;  /* 0x00007980ff0677ac */ /* 0x000e220008000800 */
[----:B------:R-:W-:Y:S01]  /*0510*/  MOV R8, 0x540 ;  /* 0x0000054000087802 */ /* 0x000fe20000000f00 */
[----:B0-----:R-:W-:-:S07]  /*0520*/  IMAD.U32 R3, RZ, RZ, UR6 ;  /* 0x00000006ff037e24 */ /* 0x001fce000f8e00ff */
[----:B-----5:R-:W-:Y:S05]  /*0530*/  CALL.REL.NOINC `($__internal_0_$__cuda_sm3x_div_rn_noftz_f32_slowpath) ;  /* 0x0000000000647944 */ /* 0x020fea0003c00000 */
[----:B------:R-:W-:-:S07]  /*0540*/  IMAD.MOV.U32 R12, RZ, RZ, R0 ;  /* 0x000000ffff0c7224 */ /* 0x000fce00078e0000 */
.L_x_6:
[----:B------:R-:W-:Y:S05]  /*0550*/  BSYNC.RECONVERGENT B0 ;  /* 0x0000000000007941 */ /* 0x000fea0003800200 */
.L_x_5:
[----:B------:R-:W2:Y:S01]  /*0560*/  LDG.E R7, desc[UR4][R6.64] ;  /* 0x0000000406077981 */ /* 0x000ea2000c1e1900 */
[----:B------:R-:W0:Y:S01]  /*0570*/  LDC R9, c[0x0][0x3d0] ;  /* 0x0000f400ff097b82 */ /* 0x000e220000000800 */
        /* <DEDUP_REMOVED lines=9> */
[----:B0-----:R-:W-:Y:S06]  /*0610*/  @!P0 BRA `(.L_x_8) ;  /* 0x0000000000148947 */ /* 0x001fec0003800000 */
[----:B------:R-:W0:Y:S01]  /*0620*/  LDCU UR6, c[0x0][0x3d0] ;  /* 0x00007a00ff0677ac */ /* 0x000e220008000800 */
[----:B------:R-:W-:Y:S01]  /*0630*/  MOV R8, 0x660 ;  /* 0x0000066000087802 */ /* 0x000fe20000000f00 */
[----:B0-----:R-:W-:-:S07]  /*0640*/  IMAD.U32 R3, RZ, RZ, UR6 ;  /* 0x00000006ff037e24 */ /* 0x001fce000f8e00ff */
[----:B-----5:R-:W-:Y:S05]  /*0650*/  CALL.REL.NOINC `($__internal_0_$__cuda_sm3x_div_rn_noftz_f32_slowpath) ;  /* 0x00000000001c7944 */ /* 0x020fea0003c00000 */
[----:B------:R-:W-:-:S07]  /*0660*/  IMAD.MOV.U32 R3, RZ, RZ, R0 ;  /* 0x000000ffff037224 */ /* 0x000fce00078e0000 */
.L_x_8:
[----:B------:R-:W-:Y:S05]  /*0670*/  BSYNC.RECONVERGENT B0 ;  /* 0x0000000000007941 */ /* 0x000fea0003800200 */
.L_x_7:
[----:B------:R-:W2:Y:S01]  /*0680*/  LDG.E R7, desc[UR4][R4.64] ;  /* 0x0000000404077981 */ /* 0x000ea2000c1e1900 */
[----:B------:R-:W-:-:S04]  /*0690*/  FADD R3, -R3, R12 ;  /* 0x0000000c03037221 */ /* 0x000fc80000000100 */
[----:B--2--5:R-:W-:-:S05]  /*06a0*/  FFMA R3, R10, R3, R7 ;  /* 0x000000030a037223 */ /* 0x024fca0000000007 */
[----:B------:R-:W-:Y:S01]  /*06b0*/  STG.E desc[UR4][R4.64], R3 ;  /* 0x0000000304007986 */ /* 0x000fe2000c101904 */
[----:B------:R-:W-:Y:S05]  /*06c0*/  EXIT ;  /* 0x000000000000794d */ /* 0x000fea0003800000 */
        .weak           $__internal_0_$__cuda_sm3x_div_rn_noftz_f32_slowpath
        .type           $__internal_0_$__cuda_sm3x_div_rn_noftz_f32_slowpath,@function
        .size           $__internal_0_$__cuda_sm3x_div_rn_noftz_f32_slowpath,(.L_x_21 - $__internal_0_$__cuda_sm3x_div_rn_noftz_f32_slowpath)
$__internal_0_$__cuda_sm3x_div_rn_noftz_f32_slowpath:
[----:B------:R-:W-:Y:S01]  /*06d0*/  SHF.R.U32.HI R11, RZ, 0x17, R3 ;  /* 0x00000017ff0b7819 */ /* 0x000fe20000011603 */
[----:B------:R-:W-:Y:S01]  /*06e0*/  BSSY.RECONVERGENT B1, `(.L_x_9) ;  /* 0x0000062000017945 */ /* 0x000fe20003800200 */
[----:B------:R-:W-:Y:S02]  /*06f0*/  SHF.R.U32.HI R9, RZ, 0x17, R0 ;  /* 0x00000017ff097819 */ /* 0x000fe40000011600 */
[----:B------:R-:W-:Y:S02]  /*0700*/  LOP3.LUT R11, R11, 0xff, RZ, 0xc0, !PT ;  /* 0x000000ff0b0b7812 */ /* 0x000fe400078ec0ff */
[----:B------:R-:W-:-:S03]  /*0710*/  LOP3.LUT R16, R9, 0xff, RZ, 0xc0, !PT ;  /* 0x000000ff09107812 */ /* 0x000fc600078ec0ff */
[----:B------:R-:W-:Y:S02]  /*0720*/  VIADD R14, R11, 0xffffffff ;  /* 0xffffffff0b0e7836 */ /* 0x000fe40000000000 */
[----:B------:R-:W-:-:S03]  /*0730*/  VIADD R13, R16, 0xffffffff ;  /* 0xffffffff100d7836 */ /* 0x000fc60000000000 */
[----:B------:R-:W-:-:S04]  /*0740*/  ISETP.GT.U32.AND P0, PT, R14, 0xfd, PT ;  /* 0x000000fd0e00780c */ /* 0x000fc80003f04070 */
[----:B------:R-:W-:-:S13]  /*0750*/  ISETP.GT.U32.OR P0, PT, R13, 0xfd, P0 ;  /* 0x000000fd0d00780c */ /* 0x000fda0000704470 */
[----:B------:R-:W-:Y:S01]  /*0760*/  @!P0 IMAD.MOV.U32 R9, RZ, RZ, RZ ;  /* 0x000000ffff098224 */ /* 0x000fe200078e00ff */
[----:B------:R-:W-:Y:S06]  /*0770*/  @!P0 BRA `(.L_x_10) ;  /* 0x00000000005c8947 */ /* 0x000fec0003800000 */
[----:B------:R-:W-:Y:S02]  /*0780*/  FSETP.GTU.FTZ.AND P0, PT, |R0|, +INF , PT ;  /* 0x7f8000000000780b */ /* 0x000fe40003f1c200 */
[----:B------:R-:W-:-:S04]  /*0790*/  FSETP.GTU.FTZ.AND P1, PT, |R3|, +INF , PT ;  /* 0x7f8000000300780b */ /* 0x000fc80003f3c200 */
[----:B------:R-:W-:-:S13]  /*07a0*/  PLOP3.LUT P0, PT, P0, P1, PT, 0xf8, 0x8f ;  /* 0x00000000008f781c */ /* 0x000fda0000703f70 */
[----:B------:R-:W-:Y:S05]  /*07b0*/  @P0 BRA `(.L_x_11) ;  /* 0x00000004004c0947 */ /* 0x000fea0003800000 */
[----:B------:R-:W-:-:S13]  /*07c0*/  LOP3.LUT P0, RZ, R3, 0x7fffffff, R0, 0xc8, !PT ;  /* 0x7fffffff03ff7812 */ /* 0x000fda000780c800 */
[----:B------:R-:W-:Y:S05]  /*07d0*/  @!P0 BRA `(.L_x_12) ;  /* 0x00000004003c8947 */ /* 0x000fea0003800000 */
[C---:B------:R-:W-:Y:S02]  /*07e0*/  FSETP.NEU.FTZ.AND P2, PT, |R0|.reuse, +INF , PT ;  /* 0x7f8000000000780b */ /* 0x040fe40003f5d200 */
[----:B------:R-:W-:Y:S02]  /*07f0*/  FSETP.NEU.FTZ.AND P1, PT, |R3|, +INF , PT ;  /* 0x7f8000000300780b */ /* 0x000fe40003f3d200 */
[----:B------:R-:W-:-:S11]  /*0800*/  FSETP.NEU.FTZ.AND P0, PT, |R0|, +INF , PT ;  /* 0x7f8000000000780b */ /* 0x000fd60003f1d200 */
[----:B------:R-:W-:Y:S05]  /*0810*/  @!P1 BRA !P2, `(.L_x_12) ;  /* 0x00000004002c9947 */ /* 0x000fea0005000000 */
[----:B------:R-:W-:-:S04]  /*0820*/  LOP3.LUT P2, RZ, R0, 0x7fffffff, RZ, 0xc0, !PT ;  /* 0x7fffffff00ff7812 */ /* 0x000fc8000784c0ff */
[----:B------:R-:W-:-:S13]  /*0830*/  PLOP3.LUT P1, PT, P1, P2, PT, 0x2f, 0xf2 ;  /* 0x0000000000f2781c */ /* 0x000fda0000f24577 */
[----:B------:R-:W-:Y:S05]  /*0840*/  @P1 BRA `(.L_x_13) ;  /* 0x0000000400181947 */ /* 0x000fea0003800000 */
[----:B------:R-:W-:-:S04]  /*0850*/  LOP3.LUT P1, RZ, R3, 0x7fffffff, RZ, 0xc0, !PT ;  /* 0x7fffffff03ff7812 */ /* 0x000fc8000782c0ff */
[----:B------:R-:W-:-:S13]  /*0860*/  PLOP3.LUT P0, PT, P0, P1, PT, 0x2f, 0xf2 ;  /* 0x0000000000f2781c */ /* 0x000fda0000702577 */
[----:B------:R-:W-:Y:S05]  /*0870*/  @P0 BRA `(.L_x_14) ;  /* 0x0000000400000947 */ /* 0x000fea0003800000 */
[----:B------:R-:W-:Y:S02]  /*0880*/  ISETP.GE.AND P0, PT, R13, RZ, PT ;  /* 0x000000ff0d00720c */ /* 0x000fe40003f06270 */
[----:B------:R-:W-:-:S11]  /*0890*/  ISETP.GE.AND P1, PT, R14, RZ, PT ;  /* 0x000000ff0e00720c */ /* 0x000fd60003f26270 */
[----:B------:R-:W-:Y:S02]  /*08a0*/  @P0 IMAD.MOV.U32 R9, RZ, RZ, RZ ;  /* 0x000000ffff090224 */ /* 0x000fe400078e00ff */
[----:B------:R-:W-:Y:S01]  /*08b0*/  @!P0 FFMA R0, R0, 1.84467440737095516160e+19, RZ ;  /* 0x5f80000000008823 */ /* 0x000fe200000000ff */
[----:B------:R-:W-:Y:S02]  /*08c0*/  @!P0 IMAD.MOV.U32 R9, RZ, RZ, -0x40 ;  /* 0xffffffc0ff098424 */ /* 0x000fe400078e00ff */
[----:B------:R-:W-:Y:S02]  /*08d0*/  @!P1 FFMA R3, R3, 1.84467440737095516160e+19, RZ ;  /* 0x5f80000003039823 */ /* 0x000fe400000000ff */
[----:B------:R-:W-:-:S07]  /*08e0*/  @!P1 VIADD R9, R9, 0x40 ;  /* 0x0000004009099836 */ /* 0x000fce0000000000 */
.L_x_10:
[----:B------:R-:W-:Y:S01]  /*08f0*/  LEA R14, R11, 0xc0800000, 0x17 ;  /* 0xc08000000b0e7811 */ /* 0x000fe200078eb8ff */
[----:B------:R-:W-:Y:S04]  /*0900*/  BSSY.RECONVERGENT B2, `(.L_x_15) ;  /* 0x0000036000027945 */ /* 0x000fe80003800200 */
[----:B------:R-:W-:Y:S02]  /*0910*/  IMAD.IADD R14, R3, 0x1, -R14 ;  /* 0x00000001030e7824 */ /* 0x000fe400078e0a0e */
[----:B------:R-:W-:Y:S02]  /*0920*/  VIADD R3, R16, 0xffffff81 ;  /* 0xffffff8110037836 */ /* 0x000fe40000000000 */
[----:B------:R0:W1:Y:S01]  /*0930*/  MUFU.RCP R13, R14 ;  /* 0x0000000e000d7308 */ /* 0x0000620000001000 */
[----:B------:R-:W-:Y:S01]  /*0940*/  FADD.FTZ R15, -R14, -RZ ;  /* 0x800000ff0e0f7221 */ /* 0x000fe20000010100 */
[C---:B------:R-:W-:Y:S01]  /*0950*/  IMAD R0, R3.reuse, -0x800000, R0 ;  /* 0xff80000003007824 */ /* 0x040fe200078e0200 */
[----:B0-----:R-:W-:-:S05]  /*0960*/  IADD3 R14, PT, PT, R3, 0x7f, -R11 ;  /* 0x0000007f030e7810 */ /* 0x001fca0007ffe80b */
[----:B------:R-:W-:Y:S02]  /*0970*/  IMAD.IADD R14, R14, 0x1, R9 ;  /* 0x000000010e0e7824 */ /* 0x000fe400078e0209 */
[----:B-1----:R-:W-:-:S04]  /*0980*/  FFMA R16, R13, R15, 1 ;  /* 0x3f8000000d107423 */ /* 0x002fc8000000000f */
[----:B------:R-:W-:-:S04]  /*0990*/  FFMA R18, R13, R16, R13 ;  /* 0x000000100d127223 */ /* 0x000fc8000000000d */
[----:B------:R-:W-:-:S04]  /*09a0*/  FFMA R13, R0, R18, RZ ;  /* 0x00000012000d7223 */ /* 0x000fc800000000ff */
[----:B------:R-:W-:-:S04]  /*09b0*/  FFMA R16, R15, R13, R0 ;  /* 0x0000000d0f107223 */ /* 0x000fc80000000000 */
[----:B------:R-:W-:-:S04]  /*09c0*/  FFMA R13, R18, R16, R13 ;  /* 0x00000010120d7223 */ /* 0x000fc8000000000d */
[----:B------:R-:W-:-:S04]  /*09d0*/  FFMA R16, R15, R13, R0 ;  /* 0x0000000d0f107223 */ /* 0x000fc80000000000 */
[----:B------:R-:W-:-:S05]  /*09e0*/  FFMA R0, R18, R16, R13 ;  /* 0x0000001012007223 */ /* 0x000fca000000000d */
[----:B------:R-:W-:-:S04]  /*09f0*/  SHF.R.U32.HI R3, RZ, 0x17, R0 ;  /* 0x00000017ff037819 */ /* 0x000fc80000011600 */
[----:B------:R-:W-:-:S05]  /*0a00*/  LOP3.LUT R3, R3, 0xff, RZ, 0xc0, !PT ;  /* 0x000000ff03037812 */ /* 0x000fca00078ec0ff */
[----:B------:R-:W-:-:S04]  /*0a10*/  IMAD.IADD R11, R3, 0x1, R14 ;  /* 0x00000001030b7824 */ /* 0x000fc800078e020e */
[----:B------:R-:W-:-:S05]  /*0a20*/  VIADD R3, R11, 0xffffffff ;  /* 0xffffffff0b037836 */ /* 0x000fca0000000000 */
[----:B------:R-:W-:-:S13]  /*0a30*/  ISETP.GE.U32.AND P0, PT, R3, 0xfe, PT ;  /* 0x000000fe0300780c */ /* 0x000fda0003f06070 */
[----:B------:R-:W-:Y:S05]  /*0a40*/  @!P0 BRA `(.L_x_16) ;  /* 0x0000000000808947 */ /* 0x000fea0003800000 */
[----:B------:R-:W-:-:S13]  /*0a50*/  ISETP.GT.AND P0, PT, R11, 0xfe, PT ;  /* 0x000000fe0b00780c */ /* 0x000fda0003f04270 */
[----:B------:R-:W-:Y:S05]  /*0a60*/  @P0 BRA `(.L_x_17) ;  /* 0x00000000006c0947 */ /* 0x000fea0003800000 */
[----:B------:R-:W-:-:S13]  /*0a70*/  ISETP.GE.AND P0, PT, R11, 0x1, PT ;  /* 0x000000010b00780c */ /* 0x000fda0003f06270 */
[----:B------:R-:W-:Y:S05]  /*0a80*/  @P0 BRA `(.L_x_18) ;  /* 0x0000000000740947 */ /* 0x000fea0003800000 */
[----:B------:R-:W-:Y:S02]  /*0a90*/  ISETP.GE.AND P0, PT, R11, -0x18, PT ;  /* 0xffffffe80b00780c */ /* 0x000fe40003f06270 */
[----:B------:R-:W-:-:S11]  /*0aa0*/  LOP3.LUT R0, R0, 0x80000000, RZ, 0xc0, !PT ;  /* 0x8000000000007812 */ /* 0x000fd600078ec0ff */
[----:B------:R-:W-:Y:S05]  /*0ab0*/  @!P0 BRA `(.L_x_18) ;  /* 0x0000000000688947 */ /* 0x000fea0003800000 */
[CCC-:B------:R-:W-:Y:S01]  /*0ac0*/  FFMA.RZ R3, R18.reuse, R16.reuse, R13.reuse ;  /* 0x0000001012037223 */ /* 0x1c0fe2000000c00d */
[CCC-:B------:R-:W-:Y:S01]  /*0ad0*/  FFMA.RM R14, R18.reuse, R16.reuse, R13.reuse ;  /* 0x00000010120e7223 */ /* 0x1c0fe2000000400d */
[C---:B------:R-:W-:Y:S02]  /*0ae0*/  ISETP.NE.AND P2, PT, R11.reuse, RZ, PT ;  /* 0x000000ff0b00720c */ /* 0x040fe40003f45270 */
[----:B------:R-:W-:Y:S02]  /*0af0*/  ISETP.NE.AND P1, PT, R11, RZ, PT ;  /* 0x000000ff0b00720c */ /* 0x000fe40003f25270 */
[----:B------:R-:W-:Y:S01]  /*0b00*/  LOP3.LUT R9, R3, 0x7fffff, RZ, 0xc0, !PT ;  /* 0x007fffff03097812 */ /* 0x000fe200078ec0ff */
[----:B------:R-:W-:Y:S01]  /*0b10*/  FFMA.RP R3, R18, R16, R13 ;  /* 0x0000001012037223 */ /* 0x000fe2000000800d */
[----:B------:R-:W-:Y:S02]  /*0b20*/  VIADD R16, R11, 0x20 ;  /* 0x000000200b107836 */ /* 0x000fe40000000000 */
[----:B------:R-:W-:Y:S01]  /*0b30*/  LOP3.LUT R9, R9, 0x800000, RZ, 0xfc, !PT ;  /* 0x0080000009097812 */ /* 0x000fe200078efcff */
[----:B------:R-:W-:Y:S01]  /*0b40*/  IMAD.MOV R11, RZ, RZ, -R11 ;  /* 0x000000ffff0b7224 */ /* 0x000fe200078e0a0b */
[----:B------:R-:W-:-:S02]  /*0b50*/  FSETP.NEU.FTZ.AND P0, PT, R3, R14, PT ;  /* 0x0000000e0300720b */ /* 0x000fc40003f1d000 */
[----:B------:R-:W-:Y:S02]  /*0b60*/  SHF.L.U32 R16, R9, R16, RZ ;  /* 0x0000001009107219 */ /* 0x000fe400000006ff */
[----:B------:R-:W-:Y:S02]  /*0b70*/  SEL R14, R11, RZ, P2 ;  /* 0x000000ff0b0e7207 */ /* 0x000fe40001000000 */
[----:B------:R-:W-:Y:S02]  /*0b80*/  ISETP.NE.AND P1, PT, R16, RZ, P1 ;  /* 0x000000ff1000720c */ /* 0x000fe40000f25270 */
[----:B------:R-:W-:Y:S02]  /*0b90*/  SHF.R.U32.HI R14, RZ, R14, R9 ;  /* 0x0000000eff0e7219 */ /* 0x000fe40000011609 */
[----:B------:R-:W-:Y:S02]  /*0ba0*/  PLOP3.LUT P0, PT, P0, P1, PT, 0xf8, 0x8f ;  /* 0x00000000008f781c */ /* 0x000fe40000703f70 */
[----:B------:R-:W-:-:S02]  /*0bb0*/  SHF.R.U32.HI R16, RZ, 0x1, R14 ;  /* 0x00000001ff107819 */ /* 0x000fc4000001160e */
[----:B------:R-:W-:-:S04]  /*0bc0*/  SEL R3, RZ, 0x1, !P0 ;  /* 0x00000001ff037807 */ /* 0x000fc80004000000 */
[----:B------:R-:W-:-:S04]  /*0bd0*/  LOP3.LUT R3, R3, 0x1, R16, 0xf8, !PT ;  /* 0x0000000103037812 */ /* 0x000fc800078ef810 */
[----:B------:R-:W-:-:S05]  /*0be0*/  LOP3.LUT R3, R3, R14, RZ, 0xc0, !PT ;  /* 0x0000000e03037212 */ /* 0x000fca00078ec0ff */
[----:B------:R-:W-:-:S05]  /*0bf0*/  IMAD.IADD R3, R16, 0x1, R3 ;  /* 0x0000000110037824 */ /* 0x000fca00078e0203 */
[----:B------:R-:W-:Y:S01]  /*0c00*/  LOP3.LUT R0, R3, R0, RZ, 0xfc, !PT ;  /* 0x0000000003007212 */ /* 0x000fe200078efcff */
[----:B------:R-:W-:Y:S06]  /*0c10*/  BRA `(.L_x_18) ;  /* 0x0000000000107947 */ /* 0x000fec0003800000 */
.L_x_17:
[----:B------:R-:W-:-:S04]  /*0c20*/  LOP3.LUT R0, R0, 0x80000000, RZ, 0xc0, !PT ;  /* 0x8000000000007812 */ /* 0x000fc800078ec0ff */
[----:B------:R-:W-:Y:S01]  /*0c30*/  LOP3.LUT R0, R0, 0x7f800000, RZ, 0xfc, !PT ;  /* 0x7f80000000007812 */ /* 0x000fe200078efcff */
[----:B------:R-:W-:Y:S06]  /*0c40*/  BRA `(.L_x_18) ;  /* 0x0000000000047947 */ /* 0x000fec0003800000 */
.L_x_16:
[----:B------:R-:W-:-:S07]  /*0c50*/  IMAD R0, R14, 0x800000, R0 ;  /* 0x008000000e007824 */ /* 0x000fce00078e0200 */
.L_x_18:
[----:B------:R-:W-:Y:S05]  /*0c60*/  BSYNC.RECONVERGENT B2 ;  /* 0x0000000000027941 */ /* 0x000fea0003800200 */
.L_x_15:
[----:B------:R-:W-:Y:S05]  /*0c70*/  BRA `(.L_x_19) ;  /* 0x0000000000207947 */ /* 0x000fea0003800000 */
.L_x_14:
[----:B------:R-:W-:-:S04]  /*0c80*/  LOP3.LUT R0, R3, 0x80000000, R0, 0x48, !PT ;  /* 0x8000000003007812 */ /* 0x000fc800078e4800 */
[----:B------:R-:W-:Y:S01]  /*0c90*/  LOP3.LUT R0, R0, 0x7f800000, RZ, 0xfc, !PT ;  /* 0x7f80000000007812 */ /* 0x000fe200078efcff */
[----:B------:R-:W-:Y:S06]  /*0ca0*/  BRA `(.L_x_19) ;  /* 0x0000000000147947 */ /* 0x000fec0003800000 */
.L_x_13:
[----:B------:R-:W-:Y:S01]  /*0cb0*/  LOP3.LUT R0, R3, 0x80000000, R0, 0x48, !PT ;  /* 0x8000000003007812 */ /* 0x000fe200078e4800 */
[----:B------:R-:W-:Y:S06]  /*0cc0*/  BRA `(.L_x_19) ;  /* 0x00000000000c7947 */ /* 0x000fec0003800000 */
.L_x_12:
[----:B------:R-:W0:Y:S01]  /*0cd0*/  MUFU.RSQ R0, -QNAN ;  /* 0xffc0000000007908 */ /* 0x000e220000001400 */
[----:B------:R-:W-:Y:S05]  /*0ce0*/  BRA `(.L_x_19) ;  /* 0x0000000000047947 */ /* 0x000fea0003800000 */
.L_x_11:
[----:B------:R-:W-:-:S07]  /*0cf0*/  FADD.FTZ R0, R0, R3 ;  /* 0x0000000300007221 */ /* 0x000fce0000010000 */
.L_x_19:
[----:B------:R-:W-:Y:S05]  /*0d00*/  BSYNC.RECONVERGENT B1 ;  /* 0x0000000000017941 */ /* 0x000fea0003800200 */
.L_x_9:
[----:B------:R-:W-:-:S04]  /*0d10*/  IMAD.MOV.U32 R9, RZ, RZ, 0x0 ;  /* 0x00000000ff097424 */ /* 0x000fc800078e00ff */
[----:B0-----:R-:W-:Y:S05]  /*0d20*/  RET.REL.NODEC R8 `(propagate_errors_to_pre_spikes_kernel) ;  /* 0xfffffff008b47950 */ /* 0x001fea0003c3ffff */
.L_x_20:
[----:B------:R-:W-:-:S00]  /*0d30*/  BRA `(.L_x_20) ;  /* 0xfffffffc00fc7947 */ /* 0x000fc0000383ffff */
[----:B------:R-:W-:-:S00]  /*0d40*/  NOP ;  /* 0x0000000000007918 */ /* 0x000fc00000000000 */
        /* <DEDUP_REMOVED lines=11> */
.L_x_21:


//--------------------- .nv.shared.reserved.0     --------------------------
	.section	.nv.shared.reserved.0,"aw",@nobits
	.weak		__nv_reservedSMEM_offset_0_alias
	.size		__nv_reservedSMEM_offset_0_alias, 0, 64
	.other		__nv_reservedSMEM_offset_0_alias,@"STO_CUDA_RESERVED_SHARED STV_DEFAULT"
__nv_reservedSMEM_offset_0_alias:
	.zero		0
	.zero		64


//--------------------- .nv.constant0.propagate_errors_to_pre_spikes_kernel --------------------------
	.section	.nv.constant0.propagate_errors_to_pre_spikes_kernel,"a",@progbits
	.sectionflags	@""
	.align	4
.nv.constant0.propagate_errors_to_pre_spikes_kernel:
	.zero		980


//--------------------- SYMBOLS --------------------------

	.type		.nv.reservedSmem.offset0,@object
	.size		.nv.reservedSmem.offset0,0x4
